//
// Generated by NVIDIA NVVM Compiler
//
// Compiler Build ID: CL-36424714
// Cuda compilation tools, release 13.0, V13.0.88
// Based on NVVM 20.0.0
//

.version 9.0
.target sm_100
.address_size 64

	// .globl	_Z10hello_cudav
.extern .func  (.param .b32 func_retval0) vprintf
(
	.param .b64 vprintf_param_0,
	.param .b64 vprintf_param_1
)
;
.global .align 1 .b8 $str[15] = {37, 100, 32, 104, 101, 108, 108, 111, 32, 99, 117, 100, 97, 10};

.visible .entry _Z10hello_cudav()
{
	.local .align 8 .b8 	__local_depot0[8];
	.reg .b64 	%SP;
	.reg .b64 	%SPL;
	.reg .b32 	%r<7>;
	.reg .b64 	%rd<5>;

	mov.u64 	%SPL, __local_depot0;
	cvta.local.u64 	%SP, %SPL;
	add.u64 	%rd1, %SP, 0;
	add.u64 	%rd2, %SPL, 0;
	mov.u32 	%r1, %ctaid.x;
	mov.u32 	%r2, %ntid.x;
	mov.u32 	%r3, %tid.x;
	mad.lo.s32 	%r4, %r1, %r2, %r3;
	st.local.u32 	[%rd2], %r4;
	mov.u64 	%rd3, $str;
	cvta.global.u64 	%rd4, %rd3;
	{ // callseq 0, 0
	.param .b64 param0;
	st.param.b64 	[param0], %rd4;
	.param .b64 param1;
	st.param.b64 	[param1], %rd1;
	.param .b32 retval0;
	call.uni (retval0), 
	vprintf, 
	(
	param0, 
	param1
	);
	ld.param.b32 	%r5, [retval0];
	} // callseq 0
	ret;

}


// ===== COMPILED SASS (sm_100) =====

	.target	sm_100

	.elftype	@"ET_EXEC"


//--------------------- .note.nv.tkinfo           --------------------------
	.section	.note.nv.tkinfo,"",@"SHT_NOTE"
	.sectionflags	@"SHF_NOTE_NV_TKINFO"
	.tkinfo
        /*0018*/ 	.word	0x00000002
        /*0030*/ 	.string	""
        /*0030*/ 	.string	"ptxas"
        /*0030*/ 	.string	"Cuda compilation tools, release 13.0, V13.0.88"
        /*0030*/ 	.string	"Build cuda_13.0.r13.0/compiler.36424714_0"
        /*0030*/ 	.string	"-arch sm_100 -m 64 "



//--------------------- .note.nv.cuinfo           --------------------------
	.section	.note.nv.cuinfo,"",@"SHT_NOTE"
	.sectionflags	@"SHF_NOTE_NV_CUINFO"
        /*0018*/ 	.short	0x0002
        /*001a*/ 	.short	0x0064
        /*001c*/ 	.short	0x0082
	.zero		2


//--------------------- .nv.info                  --------------------------
	.section	.nv.info,"",@"SHT_CUDA_INFO"
	.align	4


	//----- nvinfo : EIATTR_REGCOUNT
	.align		4
        /*0000*/ 	.byte	0x04, 0x2f
        /*0002*/ 	.short	(.L_2 - .L_1)
	.align		4
.L_1:
        /*0004*/ 	.word	index@(_Z10hello_cudav)
        /*0008*/ 	.word	0x00000018


	//----- nvinfo : EIATTR_FRAME_SIZE
	.align		4
.L_2:
        /*000c*/ 	.byte	0x04, 0x11
        /*000e*/ 	.short	(.L_4 - .L_3)
	.align		4
.L_3:
        /*0010*/ 	.word	index@(_Z10hello_cudav)
        /*0014*/ 	.word	0x00000008


	//----- nvinfo : EIATTR_MIN_STACK_SIZE
	.align		4
.L_4:
        /*0018*/ 	.byte	0x04, 0x12
        /*001a*/ 	.short	(.L_6 - .L_5)
	.align		4
.L_5:
        /*001c*/ 	.word	index@(_Z10hello_cudav)
        /*0020*/ 	.word	0x00000008
.L_6:


//--------------------- .nv.compat                --------------------------
	.section	.nv.compat,"",@"SHT_CUDA_COMPAT_INFO"
	.align	4
        /*0000*/ 	.byte	0x02, 0x09, 0x00, 0x00, 0x02, 0x02, 0x01, 0x00, 0x02, 0x05, 0x05, 0x00, 0x03, 0x07, 0x01, 0x01
        /*0010*/ 	.byte	0x02, 0x03, 0x00, 0x00, 0x02, 0x06, 0x01, 0x00, 0x04, 0x0b, 0x08, 0x00, 0x09, 0x00, 0x00, 0x00
        /*0020*/ 	.byte	0x00, 0x00, 0x00, 0x00


//--------------------- .nv.info._Z10hello_cudav  --------------------------
	.section	.nv.info._Z10hello_cudav,"",@"SHT_CUDA_INFO"
	.sectionflags	@""
	.align	4


	//----- nvinfo : EIATTR_CUDA_API_VERSION
	.align		4
        /*0000*/ 	.byte	0x04, 0x37
        /*0002*/ 	.short	(.L_8 - .L_7)
.L_7:
        /*0004*/ 	.word	0x00000082


	//----- nvinfo : EIATTR_SPARSE_MMA_MASK
	.align		4
.L_8:
        /*0008*/ 	.byte	0x03, 0x50
        /*000a*/ 	.short	0x0000


	//----- nvinfo : EIATTR_MAXREG_COUNT
	.align		4
        /*000c*/ 	.byte	0x03, 0x1b
        /*000e*/ 	.short	0x00ff


	//----- nvinfo : EIATTR_EXTERNS
	.align		4
        /*0010*/ 	.byte	0x04, 0x0f
        /*0012*/ 	.short	(.L_10 - .L_9)


	//   ....[0]....
	.align		4
.L_9:
        /*0014*/ 	.word	index@(vprintf)


	//----- nvinfo : EIATTR_MERCURY_ISA_VERSION
	.align		4
.L_10:
        /*0018*/ 	.byte	0x03, 0x5f
        /*001a*/ 	.short	0x0101


	//----- nvinfo : EIATTR_VRC_CTA_INIT_COUNT
	.align		4
        /*001c*/ 	.byte	0x02, 0x4a
	.zero		1
	.zero		1


	//----- nvinfo : EIATTR_SYSCALL_OFFSETS
	.align		4
        /*0020*/ 	.byte	0x04, 0x46
        /*0022*/ 	.short	(.L_12 - .L_11)


	//   ....[0]....
.L_11:
        /*0024*/ 	.word	0x00000110


	//----- nvinfo : EIATTR_EXIT_INSTR_OFFSETS
	.align		4
.L_12:
        /*0028*/ 	.byte	0x04, 0x1c
        /*002a*/ 	.short	(.L_14 - .L_13)


	//   ....[0]....
.L_13:
        /*002c*/ 	.word	0x00000120


	//----- nvinfo : EIATTR_SW_WAR
	.align		4
.L_14:
        /*0030*/ 	.byte	0x04, 0x36
        /*0032*/ 	.short	(.L_16 - .L_15)
.L_15:
        /*0034*/ 	.word	0x00000008
.L_16:


//--------------------- .nv.callgraph             --------------------------
	.section	.nv.callgraph,"",@"SHT_CUDA_CALLGRAPH"
	.align	4
	.sectionentsize	8
	.align		4
        /*0000*/ 	.word	0x00000000
	.align		4
        /*0004*/ 	.word	0xffffffff
	.align		4
        /*0008*/ 	.word	index@(_Z10hello_cudav)
	.align		4
        /*000c*/ 	.word	index@(vprintf)
	.align		4
        /*0010*/ 	.word	0x00000000
	.align		4
        /*0014*/ 	.word	0xfffffffe
	.align		4
        /*0018*/ 	.word	0x00000000
	.align		4
        /*001c*/ 	.word	0xfffffffd
	.align		4
        /*0020*/ 	.word	0x00000000
	.align		4
        /*0024*/ 	.word	0xfffffffc


//--------------------- .nv.constant4             --------------------------
	.section	.nv.constant4,"a",@progbits
	.align	8
	.align		8
.nv.constant4:
        /*0000*/ 	.dword	vprintf
	.align		8
        /*0008*/ 	.dword	$str


//--------------------- .text._Z10hello_cudav     --------------------------
	.section	.text._Z10hello_cudav,"ax",@progbits
	.align	128
        .global         _Z10hello_cudav
        .type           _Z10hello_cudav,@function
        .size           _Z10hello_cudav,(.L_x_2 - _Z10hello_cudav)
        .other          _Z10hello_cudav,@"STO_CUDA_ENTRY STV_DEFAULT"
_Z10hello_cudav:
.text._Z10hello_cudav:
[----:B------:R-:W0:Y:S01]  /*0000*/  LDC R1, c[0x0][0x37c] ;  /* 0x0000df00ff017b82 */ /* 0x000e220000000800 */
[----:B------:R-:W1:Y:S01]  /*0010*/  S2R R3, SR_TID.X ;  /* 0x0000000000037919 */ /* 0x000e620000002100 */
[----:B------:R-:W2:Y:S06]  /*0020*/  LDCU UR5, c[0x0][0x2fc] ;  /* 0x00005f80ff0577ac */ /* 0x000eac0008000800 */
[----:B------:R-:W1:Y:S01]  /*0030*/  S2UR UR6, SR_CTAID.X ;  /* 0x00000000000679c3 */ /* 0x000e620000002500 */
[----:B------:R-:W-:Y:S01]  /*0040*/  MOV R2, 0x0 ;  /* 0x0000000000027802 */ /* 0x000fe20000000f00 */
[----:B0-----:R-:W-:Y:S01]  /*0050*/  VIADD R1, R1, 0xfffffff8 ;  /* 0xfffffff801017836 */ /* 0x001fe20000000000 */
[----:B------:R-:W0:Y:S05]  /*0060*/  LDCU UR4, c[0x0][0x2f8] ;  /* 0x00005f00ff0477ac */ /* 0x000e2a0008000800 */
[----:B------:R-:W1:Y:S01]  /*0070*/  LDC R0, c[0x0][0x360] ;  /* 0x0000d800ff007b82 */ /* 0x000e620000000800 */
[----:B0-----:R-:W-:-:S05]  /*0080*/  IADD3 R6, P0, PT, R1, UR4, RZ ;  /* 0x0000000401067c10 */ /* 0x001fca000ff1e0ff */
[----:B--2---:R-:W-:Y:S02]  /*0090*/  IMAD.X R7, RZ, RZ, UR5, P0 ;  /* 0x00000005ff077e24 */ /* 0x004fe400080e06ff */
[----:B-1----:R-:W-:Y:S01]  /*00a0*/  IMAD R0, R0, UR6, R3 ;  /* 0x0000000600007c24 */ /* 0x002fe2000f8e0203 */
[----:B------:R-:W0:Y:S01]  /*00b0*/  LDCU.64 UR6, c[0x4][0x8] ;  /* 0x01000100ff0677ac */ /* 0x000e220008000a00 */
[----:B------:R-:W1:Y:S03]  /*00c0*/  LDC.64 R2, c[0x4][R2] ;  /* 0x0100000002027b82 */ /* 0x000e660000000a00 */
[----:B------:R2:W-:Y:S01]  /*00d0*/  STL [R1], R0 ;  /* 0x0000000001007387 */ /* 0x0005e20000100800 */
[----:B0-----:R-:W-:Y:S01]  /*00e0*/  IMAD.U32 R4, RZ, RZ, UR6 ;  /* 0x00000006ff047e24 */ /* 0x001fe2000f8e00ff */
[----:B--2---:R-:W-:-:S07]  /*00f0*/  MOV R5, UR7 ;  /* 0x0000000700057c02 */ /* 0x004fce0008000f00 */
[----:B------:R-:W-:-:S07]  /*0100*/  LEPC R20, `(.L_x_0) ;  /* 0x000000001014794e */ /* 0x000fce0000000000 */
[----:B-1----:R-:W-:Y:S05]  /*0110*/  CALL.ABS.NOINC R2 ;  /* 0x0000000002007343 */ /* 0x002fea0003c00000 */
.L_x_0:
[----:B------:R-:W-:Y:S05]  /*0120*/  EXIT ;  /* 0x000000000000794d */ /* 0x000fea0003800000 */
.L_x_1:
[----:B------:R-:W-:-:S00]  /*0130*/  BRA `(.L_x_1) ;  /* 0xfffffffc00fc7947 */ /* 0x000fc0000383ffff */
[----:B------:R-:W-:-:S00]  /*0140*/  NOP ;  /* 0x0000000000007918 */ /* 0x000fc00000000000 */
        /* <DEDUP_REMOVED lines=11> */
.L_x_2:


//--------------------- .nv.global.init           --------------------------
	.section	.nv.global.init,"aw",@progbits
.nv.global.init:
	.type		$str,@object
	.size		$str,(.L_0 - $str)
$str:
        /*0000*/ 	.byte	0x25, 0x64, 0x20, 0x68, 0x65, 0x6c, 0x6c, 0x6f, 0x20, 0x63, 0x75, 0x64, 0x61, 0x0a, 0x00
.L_0:


//--------------------- .nv.shared.reserved.0     --------------------------
	.section	.nv.shared.reserved.0,"aw",@nobits
	.weak		__nv_reservedSMEM_offset_0_alias
	.size		__nv_reservedSMEM_offset_0_alias, 0, 64
	.other		__nv_reservedSMEM_offset_0_alias,@"STO_CUDA_RESERVED_SHARED STV_DEFAULT"
__nv_reservedSMEM_offset_0_alias:
	.zero		0
	.zero		64


//--------------------- .nv.constant0._Z10hello_cudav --------------------------
	.section	.nv.constant0._Z10hello_cudav,"a",@progbits
	.sectionflags	@""
	.align	4
.nv.constant0._Z10hello_cudav:
	.zero		896


//--------------------- SYMBOLS --------------------------

	.type		.nv.reservedSmem.offset0,@object
	.size		.nv.reservedSmem.offset0,0x4
	.type		vprintf,@function
